//
// Generated by NVIDIA NVVM Compiler
//
// Compiler Build ID: CL-36424714
// Cuda compilation tools, release 13.0, V13.0.88
// Based on NVVM 20.0.0
//

.version 9.0
.target sm_100
.address_size 64

	// .globl	_Z8filter_kPiS_PKii
.extern .func  (.param .b32 func_retval0) vprintf
(
	.param .b64 vprintf_param_0,
	.param .b64 vprintf_param_1
)
;
.global .align 1 .b8 $str[9] = {111, 108, 100, 58, 32, 37, 100, 10};
.global .align 1 .b8 $str$1[15] = {97, 115, 115, 105, 103, 110, 58, 32, 37, 100, 32, 37, 100, 10};
.extern .shared .align 16 .b8 temp[];
.global .align 1 .b8 $str$2[22] = {37, 100, 116, 104, 32, 116, 104, 114, 101, 97, 100, 32, 110, 114, 101, 115, 58, 32, 37, 100, 10};

.visible .entry _Z8filter_kPiS_PKii(
	.param .u64 .ptr .align 1 _Z8filter_kPiS_PKii_param_0,
	.param .u64 .ptr .align 1 _Z8filter_kPiS_PKii_param_1,
	.param .u64 .ptr .align 1 _Z8filter_kPiS_PKii_param_2,
	.param .u32 _Z8filter_kPiS_PKii_param_3
)
{
	.local .align 8 .b8 	__local_depot0[16];
	.reg .b64 	%SP;
	.reg .b64 	%SPL;
	.reg .pred 	%p<5>;
	.reg .b32 	%r<33>;
	.reg .b64 	%rd<21>;

	mov.u64 	%SPL, __local_depot0;
	cvta.local.u64 	%SP, %SPL;
	ld.param.u64 	%rd2, [_Z8filter_kPiS_PKii_param_0];
	ld.param.u64 	%rd3, [_Z8filter_kPiS_PKii_param_1];
	ld.param.u64 	%rd4, [_Z8filter_kPiS_PKii_param_2];
	ld.param.u32 	%r6, [_Z8filter_kPiS_PKii_param_3];
	mov.u32 	%r7, %tid.x;
	mov.u32 	%r8, %ctaid.x;
	mov.u32 	%r9, %ntid.x;
	mad.lo.s32 	%r1, %r8, %r9, %r7;
	setp.ge.s32 	%p1, %r1, %r6;
	@%p1 bra 	$L__BB0_5;
	cvta.to.global.u64 	%rd5, %rd4;
	mul.wide.s32 	%rd6, %r1, 4;
	add.s64 	%rd1, %rd5, %rd6;
	ld.global.u32 	%r10, [%rd1];
	setp.lt.s32 	%p2, %r10, 1;
	@%p2 bra 	$L__BB0_5;
	// begin inline asm
	activemask.b32 %r11;
	// end inline asm
	// begin inline asm
	mov.u32 %r12, %lanemask_lt;
	// end inline asm
	and.b32  	%r3, %r12, %r11;
	setp.ne.s32 	%p3, %r3, 0;
	@%p3 bra 	$L__BB0_4;
	cvta.to.global.u64 	%rd7, %rd3;
	add.u64 	%rd8, %SP, 0;
	add.u64 	%rd9, %SPL, 0;
	popc.b32 	%r14, %r11;
	ld.global.u32 	%r15, [%rd7];
	st.local.u32 	[%rd9], %r15;
	mov.u64 	%rd10, $str;
	cvta.global.u64 	%rd11, %rd10;
	{ // callseq 0, 0
	.param .b64 param0;
	st.param.b64 	[param0], %rd11;
	.param .b64 param1;
	st.param.b64 	[param1], %rd8;
	.param .b32 retval0;
	call.uni (retval0), 
	vprintf, 
	(
	param0, 
	param1
	);
	ld.param.b32 	%r16, [retval0];
	} // callseq 0
	atom.global.add.u32 	%r32, [%rd7], %r14;
	ld.global.u32 	%r18, [%rd7];
	st.local.v2.u32 	[%rd9], {%r32, %r18};
	mov.u64 	%rd12, $str$1;
	cvta.global.u64 	%rd13, %rd12;
	{ // callseq 1, 0
	.param .b64 param0;
	st.param.b64 	[param0], %rd13;
	.param .b64 param1;
	st.param.b64 	[param1], %rd8;
	.param .b32 retval0;
	call.uni (retval0), 
	vprintf, 
	(
	param0, 
	param1
	);
	ld.param.b32 	%r19, [retval0];
	} // callseq 1
$L__BB0_4:
	brev.b32 	%r21, %r11;
	bfind.shiftamt.u32 	%r22, %r21;
	shfl.sync.idx.b32	%r23|%p4, %r32, %r22, 31, %r11;
	popc.b32 	%r24, %r3;
	add.s32 	%r25, %r23, %r24;
	shl.b32 	%r26, %r1, 2;
	mov.u32 	%r27, temp;
	add.s32 	%r28, %r27, %r26;
	st.shared.u32 	[%r28], %r25;
	ld.global.u32 	%r29, [%rd1];
	cvta.to.global.u64 	%rd14, %rd2;
	mul.wide.s32 	%rd15, %r25, 4;
	add.s64 	%rd16, %rd14, %rd15;
	st.global.u32 	[%rd16], %r29;
	add.u64 	%rd17, %SP, 8;
	add.u64 	%rd18, %SPL, 8;
	st.local.v2.u32 	[%rd18], {%r1, %r25};
	mov.u64 	%rd19, $str$2;
	cvta.global.u64 	%rd20, %rd19;
	{ // callseq 2, 0
	.param .b64 param0;
	st.param.b64 	[param0], %rd20;
	.param .b64 param1;
	st.param.b64 	[param1], %rd17;
	.param .b32 retval0;
	call.uni (retval0), 
	vprintf, 
	(
	param0, 
	param1
	);
	ld.param.b32 	%r30, [retval0];
	} // callseq 2
$L__BB0_5:
	ret;

}


// ===== COMPILED SASS (sm_100) =====

	.target	sm_100

	.elftype	@"ET_EXEC"


//--------------------- .note.nv.tkinfo           --------------------------
	.section	.note.nv.tkinfo,"",@"SHT_NOTE"
	.sectionflags	@"SHF_NOTE_NV_TKINFO"
	.tkinfo
        /*0018*/ 	.word	0x00000002
        /*0030*/ 	.string	""
        /*0030*/ 	.string	"ptxas"
        /*0030*/ 	.string	"Cuda compilation tools, release 13.0, V13.0.88"
        /*0030*/ 	.string	"Build cuda_13.0.r13.0/compiler.36424714_0"
        /*0030*/ 	.string	"-arch sm_100 -m 64 "



//--------------------- .note.nv.cuinfo           --------------------------
	.section	.note.nv.cuinfo,"",@"SHT_NOTE"
	.sectionflags	@"SHF_NOTE_NV_CUINFO"
        /*0018*/ 	.short	0x0002
        /*001a*/ 	.short	0x0064
        /*001c*/ 	.short	0x0082
	.zero		2


//--------------------- .nv.info                  --------------------------
	.section	.nv.info,"",@"SHT_CUDA_INFO"
	.align	4


	//----- nvinfo : EIATTR_REGCOUNT
	.align		4
        /*0000*/ 	.byte	0x04, 0x2f
        /*0002*/ 	.short	(.L_4 - .L_3)
	.align		4
.L_3:
        /*0004*/ 	.word	index@(_Z8filter_kPiS_PKii)
        /*0008*/ 	.word	0x0000001c


	//----- nvinfo : EIATTR_FRAME_SIZE
	.align		4
.L_4:
        /*000c*/ 	.byte	0x04, 0x11
        /*000e*/ 	.short	(.L_6 - .L_5)
	.align		4
.L_5:
        /*0010*/ 	.word	index@(_Z8filter_kPiS_PKii)
        /*0014*/ 	.word	0x00000010


	//----- nvinfo : EIATTR_MIN_STACK_SIZE
	.align		4
.L_6:
        /*0018*/ 	.byte	0x04, 0x12
        /*001a*/ 	.short	(.L_8 - .L_7)
	.align		4
.L_7:
        /*001c*/ 	.word	index@(_Z8filter_kPiS_PKii)
        /*0020*/ 	.word	0x00000010
.L_8:


//--------------------- .nv.compat                --------------------------
	.section	.nv.compat,"",@"SHT_CUDA_COMPAT_INFO"
	.align	4
        /*0000*/ 	.byte	0x02, 0x09, 0x00, 0x00, 0x02, 0x02, 0x01, 0x00, 0x02, 0x05, 0x05, 0x00, 0x03, 0x07, 0x01, 0x01
        /*0010*/ 	.byte	0x02, 0x03, 0x00, 0x00, 0x02, 0x06, 0x01, 0x00, 0x04, 0x0b, 0x08, 0x00, 0x09, 0x00, 0x00, 0x00
        /*0020*/ 	.byte	0x00, 0x00, 0x00, 0x00


//--------------------- .nv.info._Z8filter_kPiS_PKii --------------------------
	.section	.nv.info._Z8filter_kPiS_PKii,"",@"SHT_CUDA_INFO"
	.sectionflags	@""
	.align	4


	//----- nvinfo : EIATTR_CUDA_API_VERSION
	.align		4
        /*0000*/ 	.byte	0x04, 0x37
        /*0002*/ 	.short	(.L_10 - .L_9)
.L_9:
        /*0004*/ 	.word	0x00000082


	//----- nvinfo : EIATTR_KPARAM_INFO
	.align		4
.L_10:
        /*0008*/ 	.byte	0x04, 0x17
        /*000a*/ 	.short	(.L_12 - .L_11)
.L_11:
        /*000c*/ 	.word	0x00000000
        /*0010*/ 	.short	0x0003
        /*0012*/ 	.short	0x0018
        /*0014*/ 	.byte	0x00, 0xf0, 0x11, 0x00


	//----- nvinfo : EIATTR_KPARAM_INFO
	.align		4
.L_12:
        /*0018*/ 	.byte	0x04, 0x17
        /*001a*/ 	.short	(.L_14 - .L_13)
.L_13:
        /*001c*/ 	.word	0x00000000
        /*0020*/ 	.short	0x0002
        /*0022*/ 	.short	0x0010
        /*0024*/ 	.byte	0x00, 0xf5, 0x21, 0x00


	//----- nvinfo : EIATTR_KPARAM_INFO
	.align		4
.L_14:
        /*0028*/ 	.byte	0x04, 0x17
        /*002a*/ 	.short	(.L_16 - .L_15)
.L_15:
        /*002c*/ 	.word	0x00000000
        /*0030*/ 	.short	0x0001
        /*0032*/ 	.short	0x0008
        /*0034*/ 	.byte	0x00, 0xf5, 0x21, 0x00


	//----- nvinfo : EIATTR_KPARAM_INFO
	.align		4
.L_16:
        /*0038*/ 	.byte	0x04, 0x17
        /*003a*/ 	.short	(.L_18 - .L_17)
.L_17:
        /*003c*/ 	.word	0x00000000
        /*0040*/ 	.short	0x0000
        /*0042*/ 	.short	0x0000
        /*0044*/ 	.byte	0x00, 0xf5, 0x21, 0x00


	//----- nvinfo : EIATTR_SPARSE_MMA_MASK
	.align		4
.L_18:
        /*0048*/ 	.byte	0x03, 0x50
        /*004a*/ 	.short	0x0000


	//----- nvinfo : EIATTR_MAXREG_COUNT
	.align		4
        /*004c*/ 	.byte	0x03, 0x1b
        /*004e*/ 	.short	0x00ff


	//----- nvinfo : EIATTR_EXTERNS
	.align		4
        /*0050*/ 	.byte	0x04, 0x0f
        /*0052*/ 	.short	(.L_20 - .L_19)


	//   ....[0]....
	.align		4
.L_19:
        /*0054*/ 	.word	index@(vprintf)


	//----- nvinfo : EIATTR_MERCURY_ISA_VERSION
	.align		4
.L_20:
        /*0058*/ 	.byte	0x03, 0x5f
        /*005a*/ 	.short	0x0101


	//----- nvinfo : EIATTR_INT_WARP_WIDE_INSTR_OFFSETS
	.align		4
        /*005c*/ 	.byte	0x04, 0x31
        /*005e*/ 	.short	(.L_22 - .L_21)


	//   ....[0]....
.L_21:
        /*0060*/ 	.word	0x00000260


	//   ....[1]....
        /*0064*/ 	.word	0x00000370


	//----- nvinfo : EIATTR_COOP_GROUP_MASK_REGIDS
	.align		4
.L_22:
        /*0068*/ 	.byte	0x04, 0x29
        /*006a*/ 	.short	(.L_24 - .L_23)


	//   ....[0]....
.L_23:
        /*006c*/ 	.word	0x05000003


	//   ....[1]....
        /*0070*/ 	.word	0x0500000f


	//----- nvinfo : EIATTR_COOP_GROUP_INSTR_OFFSETS
	.align		4
.L_24:
        /*0074*/ 	.byte	0x04, 0x28
        /*0076*/ 	.short	(.L_26 - .L_25)


	//   ....[0]....
.L_25:
        /*0078*/ 	.word	0x00000410


	//   ....[1]....
        /*007c*/ 	.word	0x000005c0


	//----- nvinfo : EIATTR_VRC_CTA_INIT_COUNT
	.align		4
.L_26:
        /*0080*/ 	.byte	0x02, 0x4a
	.zero		1
	.zero		1


	//----- nvinfo : EIATTR_SYSCALL_OFFSETS
	.align		4
        /*0084*/ 	.byte	0x04, 0x46
        /*0086*/ 	.short	(.L_28 - .L_27)


	//   ....[0]....
.L_27:
        /*0088*/ 	.word	0x00000240


	//   ....[1]....
        /*008c*/ 	.word	0x000003b0


	//   ....[2]....
        /*0090*/ 	.word	0x00000560


	//----- nvinfo : EIATTR_EXIT_INSTR_OFFSETS
	.align		4
.L_28:
        /*0094*/ 	.byte	0x04, 0x1c
        /*0096*/ 	.short	(.L_30 - .L_29)


	//   ....[0]....
.L_29:
        /*0098*/ 	.word	0x000000c0


	//   ....[1]....
        /*009c*/ 	.word	0x00000120


	//   ....[2]....
        /*00a0*/ 	.word	0x00000570


	//----- nvinfo : EIATTR_CRS_STACK_SIZE
	.align		4
.L_30:
        /*00a4*/ 	.byte	0x04, 0x1e
        /*00a6*/ 	.short	(.L_32 - .L_31)
.L_31:
        /*00a8*/ 	.word	0x00000000


	//----- nvinfo : EIATTR_CBANK_PARAM_SIZE
	.align		4
.L_32:
        /*00ac*/ 	.byte	0x03, 0x19
        /*00ae*/ 	.short	0x001c


	//----- nvinfo : EIATTR_PARAM_CBANK
	.align		4
        /*00b0*/ 	.byte	0x04, 0x0a
        /*00b2*/ 	.short	(.L_34 - .L_33)
	.align		4
.L_33:
        /*00b4*/ 	.word	index@(.nv.constant0._Z8filter_kPiS_PKii)
        /*00b8*/ 	.short	0x0380
        /*00ba*/ 	.short	0x001c


	//----- nvinfo : EIATTR_SW_WAR
	.align		4
.L_34:
        /*00bc*/ 	.byte	0x04, 0x36
        /*00be*/ 	.short	(.L_36 - .L_35)
.L_35:
        /*00c0*/ 	.word	0x00000008
.L_36:


//--------------------- .nv.callgraph             --------------------------
	.section	.nv.callgraph,"",@"SHT_CUDA_CALLGRAPH"
	.align	4
	.sectionentsize	8
	.align		4
        /*0000*/ 	.word	0x00000000
	.align		4
        /*0004*/ 	.word	0xffffffff
	.align		4
        /*0008*/ 	.word	index@(_Z8filter_kPiS_PKii)
	.align		4
        /*000c*/ 	.word	index@(vprintf)
	.align		4
        /*0010*/ 	.word	0x00000000
	.align		4
        /*0014*/ 	.word	0xfffffffe
	.align		4
        /*0018*/ 	.word	0x00000000
	.align		4
        /*001c*/ 	.word	0xfffffffd
	.align		4
        /*0020*/ 	.word	0x00000000
	.align		4
        /*0024*/ 	.word	0xfffffffc


//--------------------- .nv.constant4             --------------------------
	.section	.nv.constant4,"a",@progbits
	.align	8
	.align		8
.nv.constant4:
        /*0000*/ 	.dword	vprintf
	.align		8
        /*0008*/ 	.dword	$str
	.align		8
        /*0010*/ 	.dword	$str$1
	.align		8
        /*0018*/ 	.dword	$str$2


//--------------------- .text._Z8filter_kPiS_PKii --------------------------
	.section	.text._Z8filter_kPiS_PKii,"ax",@progbits
	.align	128
        .global         _Z8filter_kPiS_PKii
        .type           _Z8filter_kPiS_PKii,@function
        .size           _Z8filter_kPiS_PKii,(.L_x_8 - _Z8filter_kPiS_PKii)
        .other          _Z8filter_kPiS_PKii,@"STO_CUDA_ENTRY STV_DEFAULT"
_Z8filter_kPiS_PKii:
.text._Z8filter_kPiS_PKii:
[----:B------:R-:W0:Y:S01]  /*0000*/  LDC R1, c[0x0][0x37c] ;  /* 0x0000df00ff017b82 */ /* 0x000e220000000800 */
[----:B------:R-:W1:Y:S01]  /*0010*/  S2R R2, SR_TID.X ;  /* 0x0000000000027919 */ /* 0x000e620000002100 */
[----:B------:R-:W2:Y:S06]  /*0020*/  LDCU UR5, c[0x0][0x2fc] ;  /* 0x00005f80ff0577ac */ /* 0x000eac0008000800 */
[----:B------:R-:W1:Y:S01]  /*0030*/  S2UR UR6, SR_CTAID.X ;  /* 0x00000000000679c3 */ /* 0x000e620000002500 */
[----:B0-----:R-:W-:Y:S01]  /*0040*/  VIADD R1, R1, 0xfffffff0 ;  /* 0xfffffff001017836 */ /* 0x001fe20000000000 */
[----:B------:R-:W0:Y:S01]  /*0050*/  LDCU UR7, c[0x0][0x398] ;  /* 0x00007300ff0777ac */ /* 0x000e220008000800 */
[----:B------:R-:W3:Y:S05]  /*0060*/  LDCU UR4, c[0x0][0x2f8] ;  /* 0x00005f00ff0477ac */ /* 0x000eea0008000800 */
[----:B------:R-:W1:Y:S01]  /*0070*/  LDC R3, c[0x0][0x360] ;  /* 0x0000d800ff037b82 */ /* 0x000e620000000800 */
[----:B---3--:R-:W-:-:S05]  /*0080*/  IADD3 R23, P1, PT, R1, UR4, RZ ;  /* 0x0000000401177c10 */ /* 0x008fca000ff3e0ff */
[----:B--2---:R-:W-:Y:S02]  /*0090*/  IMAD.X R22, RZ, RZ, UR5, P1 ;  /* 0x00000005ff167e24 */ /* 0x004fe400088e06ff */
[----:B-1----:R-:W-:-:S05]  /*00a0*/  IMAD R2, R3, UR6, R2 ;  /* 0x0000000603027c24 */ /* 0x002fca000f8e0202 */
[----:B0-----:R-:W-:-:S13]  /*00b0*/  ISETP.GE.AND P0, PT, R2, UR7, PT ;  /* 0x0000000702007c0c */ /* 0x001fda000bf06270 */
[----:B------:R-:W-:Y:S05]  /*00c0*/  @P0 EXIT ;  /* 0x000000000000094d */ /* 0x000fea0003800000 */
[----:B------:R-:W0:Y:S01]  /*00d0*/  LDC.64 R16, c[0x0][0x390] ;  /* 0x0000e400ff107b82 */ /* 0x000e220000000a00 */
[----:B------:R-:W1:Y:S01]  /*00e0*/  LDCU.64 UR36, c[0x0][0x358] ;  /* 0x00006b00ff2477ac */ /* 0x000e620008000a00 */
[----:B0-----:R-:W-:-:S05]  /*00f0*/  IMAD.WIDE R16, R2, 0x4, R16 ;  /* 0x0000000402107825 */ /* 0x001fca00078e0210 */
[----:B-1----:R-:W2:Y:S02]  /*0100*/  LDG.E R0, desc[UR36][R16.64] ;  /* 0x0000002410007981 */ /* 0x002ea4000c1e1900 */
[----:B--2---:R-:W-:-:S13]  /*0110*/  ISETP.GE.AND P0, PT, R0, 0x1, PT ;  /* 0x000000010000780c */ /* 0x004fda0003f06270 */
[----:B------:R-:W-:Y:S05]  /*0120*/  @!P0 EXIT ;  /* 0x000000000000894d */ /* 0x000fea0003800000 */
[----:B------:R-:W0:Y:S01]  /*0130*/  S2R R25, SR_LTMASK ;  /* 0x0000000000197919 */ /* 0x000e220000003900 */
[----:B------:R-:W-:Y:S01]  /*0140*/  VOTEU.ANY UR38, UPT, PT ;  /* 0x0000000000267886 */ /* 0x000fe200038e0100 */
[----:B------:R-:W-:Y:S01]  /*0150*/  BSSY.RECONVERGENT B6, `(.L_x_0) ;  /* 0x0000027000067945 */ /* 0x000fe20003800200 */
[----:B0-----:R-:W-:-:S13]  /*0160*/  LOP3.LUT P0, R25, R25, UR38, RZ, 0xc0, !PT ;  /* 0x0000002619197c12 */ /* 0x001fda000f80c0ff */
[----:B------:R-:W-:Y:S05]  /*0170*/  @P0 BRA `(.L_x_1) ;  /* 0x0000000000900947 */ /* 0x000fea0003800000 */
[----:B------:R-:W0:Y:S01]  /*0180*/  LDC.64 R10, c[0x0][0x388] ;  /* 0x0000e200ff0a7b82 */ /* 0x000e220000000a00 */
[----:B------:R-:W-:Y:S01]  /*0190*/  MOV R24, 0x0 ;  /* 0x0000000000187802 */ /* 0x000fe20000000f00 */
[----:B------:R-:W1:Y:S01]  /*01a0*/  LDCU.64 UR4, c[0x4][0x8] ;  /* 0x01000100ff0477ac */ /* 0x000e620008000a00 */
[----:B0-----:R-:W2:Y:S05]  /*01b0*/  LDG.E R10, desc[UR36][R10.64] ;  /* 0x000000240a0a7981 */ /* 0x001eaa000c1e1900 */
[----:B------:R0:W3:Y:S01]  /*01c0*/  LDC.64 R8, c[0x4][R24] ;  /* 0x0100000018087b82 */ /* 0x0000e20000000a00 */
[----:B------:R-:W4:Y:S01]  /*01d0*/  POPC R18, UR38 ;  /* 0x0000002600127d09 */ /* 0x000f220008000000 */
[----:B-1----:R-:W-:Y:S01]  /*01e0*/  IMAD.U32 R4, RZ, RZ, UR4 ;  /* 0x00000004ff047e24 */ /* 0x002fe2000f8e00ff */
[----:B------:R-:W-:Y:S01]  /*01f0*/  MOV R5, UR5 ;  /* 0x0000000500057c02 */ /* 0x000fe20008000f00 */
[----:B------:R-:W-:-:S02]  /*0200*/  IMAD.MOV.U32 R6, RZ, RZ, R23 ;  /* 0x000000ffff067224 */ /* 0x000fc400078e0017 */
[----:B------:R-:W-:Y:S01]  /*0210*/  IMAD.MOV.U32 R7, RZ, RZ, R22 ;  /* 0x000000ffff077224 */ /* 0x000fe200078e0016 */
[----:B--234-:R0:W-:Y:S06]  /*0220*/  STL [R1], R10 ;  /* 0x0000000a01007387 */ /* 0x01c1ec0000100800 */
[----:B------:R-:W-:-:S07]  /*0230*/  LEPC R20, `(.L_x_2) ;  /* 0x000000001014794e */ /* 0x000fce0000000000 */
[----:B0-----:R-:W-:Y:S05]  /*0240*/  CALL.ABS.NOINC R8 ;  /* 0x0000000008007343 */ /* 0x001fea0003c00000 */
.L_x_2:
[----:B------:R-:W0:Y:S01]  /*0250*/  S2R R0, SR_LANEID ;  /* 0x0000000000007919 */ /* 0x000e220000000000 */
[----:B------:R-:W-:Y:S01]  /*0260*/  VOTEU.ANY UR4, UPT, PT ;  /* 0x0000000000047886 */ /* 0x000fe200038e0100 */
[----:B------:R-:W1:Y:S01]  /*0270*/  LDC.64 R6, c[0x0][0x388] ;  /* 0x0000e200ff067b82 */ /* 0x000e620000000a00 */
[----:B------:R-:W0:Y:S01]  /*0280*/  FLO.U32 R3, UR4 ;  /* 0x0000000400037d00 */ /* 0x000e2200080e0000 */
[----:B------:R-:W-:Y:S01]  /*0290*/  UPOPC UR5, UR4 ;  /* 0x00000004000572bf */ /* 0x000fe20008000000 */
[----:B0-----:R-:W-:-:S05]  /*02a0*/  ISETP.EQ.U32.AND P0, PT, R3, R0, PT ;  /* 0x000000000300720c */ /* 0x001fca0003f02070 */
[----:B------:R-:W-:-:S08]  /*02b0*/  IMAD R0, R18, UR5, RZ ;  /* 0x0000000512007c24 */ /* 0x000fd0000f8e02ff */
[----:B-1----:R-:W2:Y:S04]  /*02c0*/  @P0 ATOMG.E.ADD.STRONG.GPU PT, R0, desc[UR36][R6.64], R0 ;  /* 0x80000000060009a8 */ /* 0x002ea800081ef124 */
[----:B------:R0:W3:Y:S01]  /*02d0*/  LDG.E R19, desc[UR36][R6.64] ;  /* 0x0000002406137981 */ /* 0x0000e2000c1e1900 */
[----:B------:R1:W4:Y:S01]  /*02e0*/  LDC.64 R10, c[0x4][R24] ;  /* 0x01000000180a7b82 */ /* 0x0003220000000a00 */
[----:B------:R-:W5:Y:S01]  /*02f0*/  S2R R8, SR_LTMASK ;  /* 0x0000000000087919 */ /* 0x000f620000003900 */
[----:B0-----:R-:W-:Y:S01]  /*0300*/  IMAD.MOV.U32 R6, RZ, RZ, R23 ;  /* 0x000000ffff067224 */ /* 0x001fe200078e0017 */
[----:B------:R-:W-:Y:S02]  /*0310*/  MOV R7, R22 ;  /* 0x0000001600077202 */ /* 0x000fe40000000f00 */
[----:B-----5:R-:W-:Y:S01]  /*0320*/  LOP3.LUT R8, R8, UR4, RZ, 0xc0, !PT ;  /* 0x0000000408087c12 */ /* 0x020fe2000f8ec0ff */
[----:B------:R-:W0:Y:S05]  /*0330*/  LDCU.64 UR4, c[0x4][0x10] ;  /* 0x01000200ff0477ac */ /* 0x000e2a0008000a00 */
[----:B------:R-:W5:Y:S01]  /*0340*/  POPC R8, R8 ;  /* 0x0000000800087309 */ /* 0x000f620000000000 */
[----:B0-----:R-:W-:Y:S01]  /*0350*/  MOV R4, UR4 ;  /* 0x0000000400047c02 */ /* 0x001fe20008000f00 */
[----:B------:R-:W-:Y:S01]  /*0360*/  IMAD.U32 R5, RZ, RZ, UR5 ;  /* 0x00000005ff057e24 */ /* 0x000fe2000f8e00ff */
[----:B--2---:R-:W5:Y:S02]  /*0370*/  SHFL.IDX PT, R3, R0, R3, 0x1f ;  /* 0x00001f0300037589 */ /* 0x004f6400000e0000 */
[----:B-----5:R-:W-:-:S05]  /*0380*/  IMAD R18, R18, R8, R3 ;  /* 0x0000000812127224 */ /* 0x020fca00078e0203 */
[----:B---34-:R1:W-:Y:S02]  /*0390*/  STL.64 [R1], R18 ;  /* 0x0000001201007387 */ /* 0x0183e40000100a00 */
[----:B------:R-:W-:-:S07]  /*03a0*/  LEPC R20, `(.L_x_1) ;  /* 0x000000001014794e */ /* 0x000fce0000000000 */
[----:B-1----:R-:W-:Y:S05]  /*03b0*/  CALL.ABS.NOINC R10 ;  /* 0x000000000a007343 */ /* 0x002fea0003c00000 */
.L_x_1:
[----:B------:R-:W-:Y:S05]  /*03c0*/  BSYNC.RECONVERGENT B6 ;  /* 0x0000000000067941 */ /* 0x000fea0003800200 */
.L_x_0:
[----:B------:R-:W-:-:S09]  /*03d0*/  UBREV UR4, UR38 ;  /* 0x00000026000472be */ /* 0x000fd20008000000 */
[----:B------:R-:W0:Y:S01]  /*03e0*/  FLO.U32.SH R12, UR4 ;  /* 0x00000004000c7d00 */ /* 0x000e2200080e0400 */
[----:B------:R-:W-:Y:S05]  /*03f0*/  BRA.DIV UR38, `(.L_x_3) ;  /* 0x0000000226607947 */ /* 0x000fea000b800000 */
[----:B------:R-:W-:Y:S01]  /*0400*/  IMAD.U32 R3, RZ, RZ, UR38 ;  /* 0x00000026ff037e24 */ /* 0x000fe2000f8e00ff */
[----:B0-----:R0:W1:Y:S06]  /*0410*/  SHFL.IDX PT, R14, R18, R12, 0x1f ;  /* 0x00001f0c120e7589 */ /* 0x00106c00000e0000 */
.L_x_6:
[----:B------:R-:W2:Y:S01]  /*0420*/  LDG.E R16, desc[UR36][R16.64] ;  /* 0x0000002410107981 */ /* 0x000ea2000c1e1900 */
[----:B------:R-:W3:Y:S01]  /*0430*/  S2UR UR5, SR_CgaCtaId ;  /* 0x00000000000579c3 */ /* 0x000ee20000008800 */
[----:B------:R-:W1:Y:S01]  /*0440*/  POPC R3, R25 ;  /* 0x0000001900037309 */ /* 0x000e620000000000 */
[----:B------:R-:W-:Y:S01]  /*0450*/  UMOV UR4, 0x400 ;  /* 0x0000040000047882 */ /* 0x000fe20000000000 */
[----:B------:R-:W-:Y:S02]  /*0460*/  MOV R10, 0x0 ;  /* 0x00000000000a7802 */ /* 0x000fe40000000f00 */
[----:B------:R-:W-:-:S03]  /*0470*/  IADD3 R6, P0, PT, R23, 0x8, RZ ;  /* 0x0000000817067810 */ /* 0x000fc60007f1e0ff */
[----:B------:R-:W4:Y:S02]  /*0480*/  LDC.64 R8, c[0x0][0x380] ;  /* 0x0000e000ff087b82 */ /* 0x000f240000000a00 */
[----:B------:R-:W-:Y:S02]  /*0490*/  IMAD.X R7, RZ, RZ, R22, P0 ;  /* 0x000000ffff077224 */ /* 0x000fe400000e0616 */
[----:B-1----:R-:W-:-:S04]  /*04a0*/  IMAD.IADD R3, R14, 0x1, R3 ;  /* 0x000000010e037824 */ /* 0x002fc800078e0203 */
[----:B------:R-:W1:Y:S01]  /*04b0*/  LDC.64 R10, c[0x4][R10] ;  /* 0x010000000a0a7b82 */ /* 0x000e620000000a00 */
[----:B------:R0:W-:Y:S01]  /*04c0*/  STL.64 [R1+0x8], R2 ;  /* 0x0000080201007387 */ /* 0x0001e20000100a00 */
[----:B---3--:R-:W-:-:S06]  /*04d0*/  ULEA UR4, UR5, UR4, 0x18 ;  /* 0x0000000405047291 */ /* 0x008fcc000f8ec0ff */
[----:B------:R-:W-:Y:S01]  /*04e0*/  LEA R0, R2, UR4, 0x2 ;  /* 0x0000000402007c11 */ /* 0x000fe2000f8e10ff */
[----:B----4-:R-:W-:-:S04]  /*04f0*/  IMAD.WIDE R8, R3, 0x4, R8 ;  /* 0x0000000403087825 */ /* 0x010fc800078e0208 */
[----:B------:R0:W-:Y:S01]  /*0500*/  STS [R0], R3 ;  /* 0x0000000300007388 */ /* 0x0001e20000000800 */
[----:B------:R-:W3:Y:S02]  /*0510*/  LDCU.64 UR4, c[0x4][0x18] ;  /* 0x01000300ff0477ac */ /* 0x000ee40008000a00 */
[----:B---3--:R-:W-:Y:S01]  /*0520*/  MOV R4, UR4 ;  /* 0x0000000400047c02 */ /* 0x008fe20008000f00 */
[----:B------:R-:W-:Y:S01]  /*0530*/  IMAD.U32 R5, RZ, RZ, UR5 ;  /* 0x00000005ff057e24 */ /* 0x000fe2000f8e00ff */
[----:B-12---:R0:W-:Y:S06]  /*0540*/  STG.E desc[UR36][R8.64], R16 ;  /* 0x0000001008007986 */ /* 0x0061ec000c101924 */
[----:B------:R-:W-:-:S07]  /*0550*/  LEPC R20, `(.L_x_4) ;  /* 0x000000001014794e */ /* 0x000fce0000000000 */
[----:B0-----:R-:W-:Y:S05]  /*0560*/  CALL.ABS.NOINC R10 ;  /* 0x000000000a007343 */ /* 0x001fea0003c00000 */
.L_x_4:
[----:B------:R-:W-:Y:S05]  /*0570*/  EXIT ;  /* 0x000000000000794d */ /* 0x000fea0003800000 */
.L_x_3:
[----:B------:R-:W-:Y:S01]  /*0580*/  HFMA2 R11, -RZ, RZ, 0, 1.847743988037109375e-06 ;  /* 0x0000001fff0b7431 */ /* 0x000fe200000001ff */
[----:B------:R-:W-:Y:S01]  /*0590*/  MOV R15, UR38 ;  /* 0x00000026000f7c02 */ /* 0x000fe20008000f00 */
[----:B------:R-:W-:-:S07]  /*05a0*/  IMAD.MOV.U32 R13, RZ, RZ, R18 ;  /* 0x000000ffff0d7224 */ /* 0x000fce00078e0012 */
[----:B0-----:R-:W-:Y:S05]  /*05b0*/  WARPSYNC.COLLECTIVE R15, `(.L_x_5) ;  /* 0x000000000f087348 */ /* 0x001fea0003c00000 */
[----:B0-----:R0:W1:Y:S02]  /*05c0*/  SHFL.IDX P6, R14, R13, R12, R11 ;  /* 0x0000000c0d0e7389 */ /* 0x00106400000c000b */
[----:B01----:R-:W-:Y:S05]  /*05d0*/  ENDCOLLECTIVE ;  /* 0x000000000000791b */ /* 0x003fea0003800000 */
.L_x_5:
[----:B------:R-:W-:Y:S05]  /*05e0*/  BRA `(.L_x_6) ;  /* 0xfffffffc008c7947 */ /* 0x000fea000383ffff */
.L_x_7:
[----:B------:R-:W-:-:S00]  /*05f0*/  BRA `(.L_x_7) ;  /* 0xfffffffc00fc7947 */ /* 0x000fc0000383ffff */
[----:B------:R-:W-:-:S00]  /*0600*/  NOP ;  /* 0x0000000000007918 */ /* 0x000fc00000000000 */
[----:B------:R-:W-:-:S00]  /*0610*/  NOP ;  /* 0x0000000000007918 */ /* 0x000fc00000000000 */
[----:B------:R-:W-:-:S00]  /*0620*/  NOP ;  /* 0x0000000000007918 */ /* 0x000fc00000000000 */
[----:B------:R-:W-:-:S00]  /*0630*/  NOP ;  /* 0x0000000000007918 */ /* 0x000fc00000000000 */
[----:B------:R-:W-:-:S00]  /*0640*/  NOP ;  /* 0x0000000000007918 */ /* 0x000fc00000000000 */
[----:B------:R-:W-:-:S00]  /*0650*/  NOP ;  /* 0x0000000000007918 */ /* 0x000fc00000000000 */
[----:B------:R-:W-:-:S00]  /*0660*/  NOP ;  /* 0x0000000000007918 */ /* 0x000fc00000000000 */
[----:B------:R-:W-:-:S00]  /*0670*/  NOP ;  /* 0x0000000000007918 */ /* 0x000fc00000000000 */
.L_x_8:


//--------------------- .nv.global.init           --------------------------
	.section	.nv.global.init,"aw",@progbits
.nv.global.init:
	.type		$str,@object
	.size		$str,($str$1 - $str)
$str:
        /*0000*/ 	.byte	0x6f, 0x6c, 0x64, 0x3a, 0x20, 0x25, 0x64, 0x0a, 0x00
	.type		$str$1,@object
	.size		$str$1,($str$2 - $str$1)
$str$1:
        /*0009*/ 	.byte	0x61, 0x73, 0x73, 0x69, 0x67, 0x6e, 0x3a, 0x20, 0x25, 0x64, 0x20, 0x25, 0x64, 0x0a, 0x00
	.type		$str$2,@object
	.size		$str$2,(.L_2 - $str$2)
$str$2:
        /*0018*/ 	.byte	0x25, 0x64, 0x74, 0x68, 0x20, 0x74, 0x68, 0x72, 0x65, 0x61, 0x64, 0x20, 0x6e, 0x72, 0x65, 0x73
        /*0028*/ 	.byte	0x3a, 0x20, 0x25, 0x64, 0x0a, 0x00
.L_2:


//--------------------- .nv.shared._Z8filter_kPiS_PKii --------------------------
	.section	.nv.shared._Z8filter_kPiS_PKii,"aw",@nobits
	.sectionflags	@""
	.align	16
	.zero		1024


//--------------------- .nv.shared.reserved.0     --------------------------
	.section	.nv.shared.reserved.0,"aw",@nobits
	.weak		__nv_reservedSMEM_offset_0_alias
	.size		__nv_reservedSMEM_offset_0_alias, 0, 64
	.other		__nv_reservedSMEM_offset_0_alias,@"STO_CUDA_RESERVED_SHARED STV_DEFAULT"
__nv_reservedSMEM_offset_0_alias:
	.zero		0
	.zero		64


//--------------------- .nv.constant0._Z8filter_kPiS_PKii --------------------------
	.section	.nv.constant0._Z8filter_kPiS_PKii,"a",@progbits
	.sectionflags	@""
	.align	4
.nv.constant0._Z8filter_kPiS_PKii:
	.zero		924


//--------------------- SYMBOLS --------------------------

	.type		.nv.reservedSmem.offset0,@object
	.size		.nv.reservedSmem.offset0,0x4
	.type		.nv.reservedSmem.cap,@object
	.size		.nv.reservedSmem.cap,0x4
	.type		vprintf,@function
